//
// Generated by NVIDIA NVVM Compiler
//
// Compiler Build ID: CL-36424714
// Cuda compilation tools, release 13.0, V13.0.88
// Based on NVVM 20.0.0
//

.version 9.0
.target sm_100
.address_size 64

	// .globl	_Z6vecAddPfS_S_

.visible .entry _Z6vecAddPfS_S_(
	.param .u64 .ptr .align 1 _Z6vecAddPfS_S__param_0,
	.param .u64 .ptr .align 1 _Z6vecAddPfS_S__param_1,
	.param .u64 .ptr .align 1 _Z6vecAddPfS_S__param_2
)
{
	.reg .pred 	%p<2>;
	.reg .b32 	%r<5>;
	.reg .b32 	%f<4>;
	.reg .b64 	%rd<11>;

	ld.param.u64 	%rd1, [_Z6vecAddPfS_S__param_0];
	ld.param.u64 	%rd2, [_Z6vecAddPfS_S__param_1];
	ld.param.u64 	%rd3, [_Z6vecAddPfS_S__param_2];
	mov.u32 	%r2, %ctaid.x;
	mov.u32 	%r3, %ntid.x;
	mov.u32 	%r4, %tid.x;
	mad.lo.s32 	%r1, %r2, %r3, %r4;
	setp.gt.s32 	%p1, %r1, 4;
	@%p1 bra 	$L__BB0_2;
	cvta.to.global.u64 	%rd4, %rd1;
	cvta.to.global.u64 	%rd5, %rd2;
	cvta.to.global.u64 	%rd6, %rd3;
	mul.wide.s32 	%rd7, %r1, 4;
	add.s64 	%rd8, %rd4, %rd7;
	ld.global.f32 	%f1, [%rd8];
	add.s64 	%rd9, %rd5, %rd7;
	ld.global.f32 	%f2, [%rd9];
	add.f32 	%f3, %f1, %f2;
	add.s64 	%rd10, %rd6, %rd7;
	st.global.f32 	[%rd10], %f3;
$L__BB0_2:
	ret;

}


// ===== COMPILED SASS (sm_100) =====

	.target	sm_100

	.elftype	@"ET_EXEC"


//--------------------- .note.nv.tkinfo           --------------------------
	.section	.note.nv.tkinfo,"",@"SHT_NOTE"
	.sectionflags	@"SHF_NOTE_NV_TKINFO"
	.tkinfo
        /*0018*/ 	.word	0x00000002
        /*0030*/ 	.string	""
        /*0030*/ 	.string	"ptxas"
        /*0030*/ 	.string	"Cuda compilation tools, release 13.0, V13.0.88"
        /*0030*/ 	.string	"Build cuda_13.0.r13.0/compiler.36424714_0"
        /*0030*/ 	.string	"-arch sm_100 -m 64 "



//--------------------- .note.nv.cuinfo           --------------------------
	.section	.note.nv.cuinfo,"",@"SHT_NOTE"
	.sectionflags	@"SHF_NOTE_NV_CUINFO"
        /*0018*/ 	.short	0x0002
        /*001a*/ 	.short	0x0064
        /*001c*/ 	.short	0x0082
	.zero		2


//--------------------- .nv.info                  --------------------------
	.section	.nv.info,"",@"SHT_CUDA_INFO"
	.align	4


	//----- nvinfo : EIATTR_REGCOUNT
	.align		4
        /*0000*/ 	.byte	0x04, 0x2f
        /*0002*/ 	.short	(.L_1 - .L_0)
	.align		4
.L_0:
        /*0004*/ 	.word	index@(_Z6vecAddPfS_S_)
        /*0008*/ 	.word	0x0000000c


	//----- nvinfo : EIATTR_FRAME_SIZE
	.align		4
.L_1:
        /*000c*/ 	.byte	0x04, 0x11
        /*000e*/ 	.short	(.L_3 - .L_2)
	.align		4
.L_2:
        /*0010*/ 	.word	index@(_Z6vecAddPfS_S_)
        /*0014*/ 	.word	0x00000000


	//----- nvinfo : EIATTR_MIN_STACK_SIZE
	.align		4
.L_3:
        /*0018*/ 	.byte	0x04, 0x12
        /*001a*/ 	.short	(.L_5 - .L_4)
	.align		4
.L_4:
        /*001c*/ 	.word	index@(_Z6vecAddPfS_S_)
        /*0020*/ 	.word	0x00000000
.L_5:


//--------------------- .nv.compat                --------------------------
	.section	.nv.compat,"",@"SHT_CUDA_COMPAT_INFO"
	.align	4
        /*0000*/ 	.byte	0x02, 0x09, 0x00, 0x00, 0x02, 0x02, 0x01, 0x00, 0x02, 0x05, 0x05, 0x00, 0x03, 0x07, 0x01, 0x01
        /*0010*/ 	.byte	0x02, 0x03, 0x00, 0x00, 0x02, 0x06, 0x01, 0x00, 0x04, 0x0b, 0x08, 0x00, 0x09, 0x00, 0x00, 0x00
        /*0020*/ 	.byte	0x00, 0x00, 0x00, 0x00


//--------------------- .nv.info._Z6vecAddPfS_S_  --------------------------
	.section	.nv.info._Z6vecAddPfS_S_,"",@"SHT_CUDA_INFO"
	.sectionflags	@""
	.align	4


	//----- nvinfo : EIATTR_CUDA_API_VERSION
	.align		4
        /*0000*/ 	.byte	0x04, 0x37
        /*0002*/ 	.short	(.L_7 - .L_6)
.L_6:
        /*0004*/ 	.word	0x00000082


	//----- nvinfo : EIATTR_KPARAM_INFO
	.align		4
.L_7:
        /*0008*/ 	.byte	0x04, 0x17
        /*000a*/ 	.short	(.L_9 - .L_8)
.L_8:
        /*000c*/ 	.word	0x00000000
        /*0010*/ 	.short	0x0002
        /*0012*/ 	.short	0x0010
        /*0014*/ 	.byte	0x00, 0xf5, 0x21, 0x00


	//----- nvinfo : EIATTR_KPARAM_INFO
	.align		4
.L_9:
        /*0018*/ 	.byte	0x04, 0x17
        /*001a*/ 	.short	(.L_11 - .L_10)
.L_10:
        /*001c*/ 	.word	0x00000000
        /*0020*/ 	.short	0x0001
        /*0022*/ 	.short	0x0008
        /*0024*/ 	.byte	0x00, 0xf5, 0x21, 0x00


	//----- nvinfo : EIATTR_KPARAM_INFO
	.align		4
.L_11:
        /*0028*/ 	.byte	0x04, 0x17
        /*002a*/ 	.short	(.L_13 - .L_12)
.L_12:
        /*002c*/ 	.word	0x00000000
        /*0030*/ 	.short	0x0000
        /*0032*/ 	.short	0x0000
        /*0034*/ 	.byte	0x00, 0xf5, 0x21, 0x00


	//----- nvinfo : EIATTR_SPARSE_MMA_MASK
	.align		4
.L_13:
        /*0038*/ 	.byte	0x03, 0x50
        /*003a*/ 	.short	0x0000


	//----- nvinfo : EIATTR_MAXREG_COUNT
	.align		4
        /*003c*/ 	.byte	0x03, 0x1b
        /*003e*/ 	.short	0x00ff


	//----- nvinfo : EIATTR_MERCURY_ISA_VERSION
	.align		4
        /*0040*/ 	.byte	0x03, 0x5f
        /*0042*/ 	.short	0x0101


	//----- nvinfo : EIATTR_VRC_CTA_INIT_COUNT
	.align		4
        /*0044*/ 	.byte	0x02, 0x4a
	.zero		1
	.zero		1


	//----- nvinfo : EIATTR_EXIT_INSTR_OFFSETS
	.align		4
        /*0048*/ 	.byte	0x04, 0x1c
        /*004a*/ 	.short	(.L_15 - .L_14)


	//   ....[0]....
.L_14:
        /*004c*/ 	.word	0x00000060


	//   ....[1]....
        /*0050*/ 	.word	0x00000120


	//----- nvinfo : EIATTR_CBANK_PARAM_SIZE
	.align		4
.L_15:
        /*0054*/ 	.byte	0x03, 0x19
        /*0056*/ 	.short	0x0018


	//----- nvinfo : EIATTR_PARAM_CBANK
	.align		4
        /*0058*/ 	.byte	0x04, 0x0a
        /*005a*/ 	.short	(.L_17 - .L_16)
	.align		4
.L_16:
        /*005c*/ 	.word	index@(.nv.constant0._Z6vecAddPfS_S_)
        /*0060*/ 	.short	0x0380
        /*0062*/ 	.short	0x0018


	//----- nvinfo : EIATTR_SW_WAR
	.align		4
.L_17:
        /*0064*/ 	.byte	0x04, 0x36
        /*0066*/ 	.short	(.L_19 - .L_18)
.L_18:
        /*0068*/ 	.word	0x00000008
.L_19:


//--------------------- .nv.callgraph             --------------------------
	.section	.nv.callgraph,"",@"SHT_CUDA_CALLGRAPH"
	.align	4
	.sectionentsize	8
	.align		4
        /*0000*/ 	.word	0x00000000
	.align		4
        /*0004*/ 	.word	0xffffffff
	.align		4
        /*0008*/ 	.word	0x00000000
	.align		4
        /*000c*/ 	.word	0xfffffffe
	.align		4
        /*0010*/ 	.word	0x00000000
	.align		4
        /*0014*/ 	.word	0xfffffffd
	.align		4
        /*0018*/ 	.word	0x00000000
	.align		4
        /*001c*/ 	.word	0xfffffffc


//--------------------- .text._Z6vecAddPfS_S_     --------------------------
	.section	.text._Z6vecAddPfS_S_,"ax",@progbits
	.align	128
        .global         _Z6vecAddPfS_S_
        .type           _Z6vecAddPfS_S_,@function
        .size           _Z6vecAddPfS_S_,(.L_x_1 - _Z6vecAddPfS_S_)
        .other          _Z6vecAddPfS_S_,@"STO_CUDA_ENTRY STV_DEFAULT"
_Z6vecAddPfS_S_:
.text._Z6vecAddPfS_S_:
[----:B------:R-:W-:Y:S01]  /*0000*/  LDC R1, c[0x0][0x37c] ;  /* 0x0000df00ff017b82 */ /* 0x000fe20000000800 */
[----:B------:R-:W0:Y:S07]  /*0010*/  S2R R0, SR_TID.X ;  /* 0x0000000000007919 */ /* 0x000e2e0000002100 */
[----:B------:R-:W0:Y:S08]  /*0020*/  S2UR UR4, SR_CTAID.X ;  /* 0x00000000000479c3 */ /* 0x000e300000002500 */
[----:B------:R-:W0:Y:S02]  /*0030*/  LDC R9, c[0x0][0x360] ;  /* 0x0000d800ff097b82 */ /* 0x000e240000000800 */
[----:B0-----:R-:W-:-:S05]  /*0040*/  IMAD R9, R9, UR4, R0 ;  /* 0x0000000409097c24 */ /* 0x001fca000f8e0200 */
[----:B------:R-:W-:-:S13]  /*0050*/  ISETP.GT.AND P0, PT, R9, 0x4, PT ;  /* 0x000000040900780c */ /* 0x000fda0003f04270 */
[----:B------:R-:W-:Y:S05]  /*0060*/  @P0 EXIT ;  /* 0x000000000000094d */ /* 0x000fea0003800000 */
[----:B------:R-:W0:Y:S01]  /*0070*/  LDC.64 R2, c[0x0][0x380] ;  /* 0x0000e000ff027b82 */ /* 0x000e220000000a00 */
[----:B------:R-:W1:Y:S07]  /*0080*/  LDCU.64 UR4, c[0x0][0x358] ;  /* 0x00006b00ff0477ac */ /* 0x000e6e0008000a00 */
[----:B------:R-:W2:Y:S08]  /*0090*/  LDC.64 R4, c[0x0][0x388] ;  /* 0x0000e200ff047b82 */ /* 0x000eb00000000a00 */
[----:B------:R-:W3:Y:S01]  /*00a0*/  LDC.64 R6, c[0x0][0x390] ;  /* 0x0000e400ff067b82 */ /* 0x000ee20000000a00 */
[----:B0-----:R-:W-:-:S06]  /*00b0*/  IMAD.WIDE R2, R9, 0x4, R2 ;  /* 0x0000000409027825 */ /* 0x001fcc00078e0202 */
[----:B-1----:R-:W4:Y:S01]  /*00c0*/  LDG.E R2, desc[UR4][R2.64] ;  /* 0x0000000402027981 */ /* 0x002f22000c1e1900 */
[----:B--2---:R-:W-:-:S06]  /*00d0*/  IMAD.WIDE R4, R9, 0x4, R4 ;  /* 0x0000000409047825 */ /* 0x004fcc00078e0204 */
[----:B------:R-:W4:Y:S01]  /*00e0*/  LDG.E R5, desc[UR4][R4.64] ;  /* 0x0000000404057981 */ /* 0x000f22000c1e1900 */
[----:B---3--:R-:W-:-:S04]  /*00f0*/  IMAD.WIDE R6, R9, 0x4, R6 ;  /* 0x0000000409067825 */ /* 0x008fc800078e0206 */
[----:B----4-:R-:W-:-:S05]  /*0100*/  FADD R9, R2, R5 ;  /* 0x0000000502097221 */ /* 0x010fca0000000000 */
[----:B------:R-:W-:Y:S01]  /*0110*/  STG.E desc[UR4][R6.64], R9 ;  /* 0x0000000906007986 */ /* 0x000fe2000c101904 */
[----:B------:R-:W-:Y:S05]  /*0120*/  EXIT ;  /* 0x000000000000794d */ /* 0x000fea0003800000 */
.L_x_0:
[----:B------:R-:W-:-:S00]  /*0130*/  BRA `(.L_x_0) ;  /* 0xfffffffc00fc7947 */ /* 0x000fc0000383ffff */
[----:B------:R-:W-:-:S00]  /*0140*/  NOP ;  /* 0x0000000000007918 */ /* 0x000fc00000000000 */
        /* <DEDUP_REMOVED lines=11> */
.L_x_1:


//--------------------- .nv.shared.reserved.0     --------------------------
	.section	.nv.shared.reserved.0,"aw",@nobits
	.weak		__nv_reservedSMEM_offset_0_alias
	.size		__nv_reservedSMEM_offset_0_alias, 0, 64
	.other		__nv_reservedSMEM_offset_0_alias,@"STO_CUDA_RESERVED_SHARED STV_DEFAULT"
__nv_reservedSMEM_offset_0_alias:
	.zero		0
	.zero		64


//--------------------- .nv.constant0._Z6vecAddPfS_S_ --------------------------
	.section	.nv.constant0._Z6vecAddPfS_S_,"a",@progbits
	.sectionflags	@""
	.align	4
.nv.constant0._Z6vecAddPfS_S_:
	.zero		920


//--------------------- SYMBOLS --------------------------

	.type		.nv.reservedSmem.offset0,@object
	.size		.nv.reservedSmem.offset0,0x4
